//
// Generated by NVIDIA NVVM Compiler
//
// Compiler Build ID: CL-36424714
// Cuda compilation tools, release 13.0, V13.0.88
// Based on NVVM 20.0.0
//

.version 9.0
.target sm_100
.address_size 64

	// .globl	_Z21matrixMulGlobalKernelPiS_S_iii

.visible .entry _Z21matrixMulGlobalKernelPiS_S_iii(
	.param .u64 .ptr .align 1 _Z21matrixMulGlobalKernelPiS_S_iii_param_0,
	.param .u64 .ptr .align 1 _Z21matrixMulGlobalKernelPiS_S_iii_param_1,
	.param .u64 .ptr .align 1 _Z21matrixMulGlobalKernelPiS_S_iii_param_2,
	.param .u32 _Z21matrixMulGlobalKernelPiS_S_iii_param_3,
	.param .u32 _Z21matrixMulGlobalKernelPiS_S_iii_param_4,
	.param .u32 _Z21matrixMulGlobalKernelPiS_S_iii_param_5
)
{
	.reg .pred 	%p<13>;
	.reg .b32 	%r<107>;
	.reg .b64 	%rd<53>;

	ld.param.u64 	%rd7, [_Z21matrixMulGlobalKernelPiS_S_iii_param_0];
	ld.param.u64 	%rd8, [_Z21matrixMulGlobalKernelPiS_S_iii_param_1];
	ld.param.u64 	%rd6, [_Z21matrixMulGlobalKernelPiS_S_iii_param_2];
	ld.param.u32 	%r32, [_Z21matrixMulGlobalKernelPiS_S_iii_param_3];
	ld.param.u32 	%r30, [_Z21matrixMulGlobalKernelPiS_S_iii_param_4];
	ld.param.u32 	%r31, [_Z21matrixMulGlobalKernelPiS_S_iii_param_5];
	cvta.to.global.u64 	%rd1, %rd8;
	cvta.to.global.u64 	%rd2, %rd7;
	mov.u32 	%r33, %ctaid.y;
	mov.u32 	%r34, %ntid.y;
	mov.u32 	%r35, %tid.y;
	mad.lo.s32 	%r1, %r33, %r34, %r35;
	mov.u32 	%r36, %ctaid.x;
	mov.u32 	%r37, %ntid.x;
	mov.u32 	%r38, %tid.x;
	mad.lo.s32 	%r2, %r36, %r37, %r38;
	setp.ge.s32 	%p1, %r1, %r32;
	setp.ge.s32 	%p2, %r2, %r30;
	or.pred  	%p3, %p1, %p2;
	@%p3 bra 	$L__BB0_14;
	setp.lt.s32 	%p4, %r31, 1;
	mov.b32 	%r106, 0;
	@%p4 bra 	$L__BB0_13;
	mul.lo.s32 	%r3, %r31, %r1;
	and.b32  	%r4, %r31, 7;
	setp.lt.u32 	%p5, %r31, 8;
	mov.b32 	%r101, 0;
	mov.u32 	%r106, %r101;
	@%p5 bra 	$L__BB0_5;
	and.b32  	%r101, %r31, 2147483640;
	neg.s32 	%r95, %r101;
	shl.b32 	%r7, %r30, 3;
	mul.wide.u32 	%rd9, %r3, 4;
	add.s64 	%rd10, %rd9, %rd2;
	add.s64 	%rd52, %rd10, 16;
	mov.b32 	%r106, 0;
	mul.wide.s32 	%rd13, %r30, 4;
	mov.u32 	%r94, %r2;
$L__BB0_4:
	.pragma "nounroll";
	ld.global.u32 	%r43, [%rd52+-16];
	mul.wide.s32 	%rd11, %r94, 4;
	add.s64 	%rd12, %rd1, %rd11;
	ld.global.u32 	%r44, [%rd12];
	mad.lo.s32 	%r45, %r44, %r43, %r106;
	ld.global.u32 	%r46, [%rd52+-12];
	add.s64 	%rd14, %rd12, %rd13;
	ld.global.u32 	%r47, [%rd14];
	mad.lo.s32 	%r48, %r47, %r46, %r45;
	ld.global.u32 	%r49, [%rd52+-8];
	add.s64 	%rd15, %rd14, %rd13;
	ld.global.u32 	%r50, [%rd15];
	mad.lo.s32 	%r51, %r50, %r49, %r48;
	ld.global.u32 	%r52, [%rd52+-4];
	add.s64 	%rd16, %rd15, %rd13;
	ld.global.u32 	%r53, [%rd16];
	mad.lo.s32 	%r54, %r53, %r52, %r51;
	ld.global.u32 	%r55, [%rd52];
	add.s64 	%rd17, %rd16, %rd13;
	ld.global.u32 	%r56, [%rd17];
	mad.lo.s32 	%r57, %r56, %r55, %r54;
	ld.global.u32 	%r58, [%rd52+4];
	add.s64 	%rd18, %rd17, %rd13;
	ld.global.u32 	%r59, [%rd18];
	mad.lo.s32 	%r60, %r59, %r58, %r57;
	ld.global.u32 	%r61, [%rd52+8];
	add.s64 	%rd19, %rd18, %rd13;
	ld.global.u32 	%r62, [%rd19];
	mad.lo.s32 	%r63, %r62, %r61, %r60;
	ld.global.u32 	%r64, [%rd52+12];
	add.s64 	%rd20, %rd19, %rd13;
	ld.global.u32 	%r65, [%rd20];
	mad.lo.s32 	%r106, %r65, %r64, %r63;
	add.s32 	%r95, %r95, 8;
	add.s32 	%r94, %r94, %r7;
	add.s64 	%rd52, %rd52, 32;
	setp.ne.s32 	%p6, %r95, 0;
	@%p6 bra 	$L__BB0_4;
$L__BB0_5:
	setp.eq.s32 	%p7, %r4, 0;
	@%p7 bra 	$L__BB0_13;
	and.b32  	%r17, %r31, 3;
	setp.lt.u32 	%p8, %r4, 4;
	@%p8 bra 	$L__BB0_8;
	add.s32 	%r67, %r101, %r3;
	mul.wide.u32 	%rd21, %r67, 4;
	add.s64 	%rd22, %rd2, %rd21;
	ld.global.u32 	%r68, [%rd22];
	mad.lo.s32 	%r69, %r101, %r30, %r2;
	mul.wide.s32 	%rd23, %r69, 4;
	add.s64 	%rd24, %rd1, %rd23;
	ld.global.u32 	%r70, [%rd24];
	mad.lo.s32 	%r71, %r70, %r68, %r106;
	cvt.u64.u32 	%rd25, %r3;
	cvt.u64.u32 	%rd26, %r101;
	add.s64 	%rd27, %rd26, %rd25;
	shl.b64 	%rd28, %rd27, 2;
	add.s64 	%rd29, %rd2, %rd28;
	ld.global.u32 	%r72, [%rd29+4];
	mul.wide.s32 	%rd30, %r30, 4;
	add.s64 	%rd31, %rd24, %rd30;
	ld.global.u32 	%r73, [%rd31];
	mad.lo.s32 	%r74, %r73, %r72, %r71;
	ld.global.u32 	%r75, [%rd29+8];
	add.s64 	%rd32, %rd31, %rd30;
	ld.global.u32 	%r76, [%rd32];
	mad.lo.s32 	%r77, %r76, %r75, %r74;
	ld.global.u32 	%r78, [%rd29+12];
	add.s64 	%rd33, %rd32, %rd30;
	ld.global.u32 	%r79, [%rd33];
	mad.lo.s32 	%r106, %r79, %r78, %r77;
	add.s32 	%r101, %r101, 4;
$L__BB0_8:
	setp.eq.s32 	%p9, %r17, 0;
	@%p9 bra 	$L__BB0_13;
	setp.eq.s32 	%p10, %r17, 1;
	@%p10 bra 	$L__BB0_11;
	add.s32 	%r81, %r101, %r3;
	mul.wide.u32 	%rd34, %r81, 4;
	add.s64 	%rd35, %rd2, %rd34;
	ld.global.u32 	%r82, [%rd35];
	mad.lo.s32 	%r83, %r101, %r30, %r2;
	mul.wide.s32 	%rd36, %r83, 4;
	add.s64 	%rd37, %rd1, %rd36;
	ld.global.u32 	%r84, [%rd37];
	mad.lo.s32 	%r85, %r84, %r82, %r106;
	cvt.u64.u32 	%rd38, %r3;
	cvt.u64.u32 	%rd39, %r101;
	add.s64 	%rd40, %rd39, %rd38;
	shl.b64 	%rd41, %rd40, 2;
	add.s64 	%rd42, %rd2, %rd41;
	ld.global.u32 	%r86, [%rd42+4];
	mul.wide.s32 	%rd43, %r30, 4;
	add.s64 	%rd44, %rd37, %rd43;
	ld.global.u32 	%r87, [%rd44];
	mad.lo.s32 	%r106, %r87, %r86, %r85;
	add.s32 	%r101, %r101, 2;
$L__BB0_11:
	and.b32  	%r88, %r31, 1;
	setp.eq.b32 	%p11, %r88, 1;
	not.pred 	%p12, %p11;
	@%p12 bra 	$L__BB0_13;
	add.s32 	%r89, %r101, %r3;
	mul.wide.u32 	%rd45, %r89, 4;
	add.s64 	%rd46, %rd2, %rd45;
	ld.global.u32 	%r90, [%rd46];
	mad.lo.s32 	%r91, %r101, %r30, %r2;
	mul.wide.s32 	%rd47, %r91, 4;
	add.s64 	%rd48, %rd1, %rd47;
	ld.global.u32 	%r92, [%rd48];
	mad.lo.s32 	%r106, %r92, %r90, %r106;
$L__BB0_13:
	mad.lo.s32 	%r93, %r30, %r1, %r2;
	cvta.to.global.u64 	%rd49, %rd6;
	mul.wide.s32 	%rd50, %r93, 4;
	add.s64 	%rd51, %rd49, %rd50;
	st.global.u32 	[%rd51], %r106;
$L__BB0_14:
	ret;

}


// ===== COMPILED SASS (sm_100) =====

	.target	sm_100

	.elftype	@"ET_EXEC"


//--------------------- .note.nv.tkinfo           --------------------------
	.section	.note.nv.tkinfo,"",@"SHT_NOTE"
	.sectionflags	@"SHF_NOTE_NV_TKINFO"
	.tkinfo
        /*0018*/ 	.word	0x00000002
        /*0030*/ 	.string	""
        /*0030*/ 	.string	"ptxas"
        /*0030*/ 	.string	"Cuda compilation tools, release 13.0, V13.0.88"
        /*0030*/ 	.string	"Build cuda_13.0.r13.0/compiler.36424714_0"
        /*0030*/ 	.string	"-arch sm_100 -m 64 "



//--------------------- .note.nv.cuinfo           --------------------------
	.section	.note.nv.cuinfo,"",@"SHT_NOTE"
	.sectionflags	@"SHF_NOTE_NV_CUINFO"
        /*0018*/ 	.short	0x0002
        /*001a*/ 	.short	0x0064
        /*001c*/ 	.short	0x0082
	.zero		2


//--------------------- .nv.info                  --------------------------
	.section	.nv.info,"",@"SHT_CUDA_INFO"
	.align	4


	//----- nvinfo : EIATTR_REGCOUNT
	.align		4
        /*0000*/ 	.byte	0x04, 0x2f
        /*0002*/ 	.short	(.L_1 - .L_0)
	.align		4
.L_0:
        /*0004*/ 	.word	index@(_Z21matrixMulGlobalKernelPiS_S_iii)
        /*0008*/ 	.word	0x00000020


	//----- nvinfo : EIATTR_FRAME_SIZE
	.align		4
.L_1:
        /*000c*/ 	.byte	0x04, 0x11
        /*000e*/ 	.short	(.L_3 - .L_2)
	.align		4
.L_2:
        /*0010*/ 	.word	index@(_Z21matrixMulGlobalKernelPiS_S_iii)
        /*0014*/ 	.word	0x00000000


	//----- nvinfo : EIATTR_MIN_STACK_SIZE
	.align		4
.L_3:
        /*0018*/ 	.byte	0x04, 0x12
        /*001a*/ 	.short	(.L_5 - .L_4)
	.align		4
.L_4:
        /*001c*/ 	.word	index@(_Z21matrixMulGlobalKernelPiS_S_iii)
        /*0020*/ 	.word	0x00000000
.L_5:


//--------------------- .nv.compat                --------------------------
	.section	.nv.compat,"",@"SHT_CUDA_COMPAT_INFO"
	.align	4
        /*0000*/ 	.byte	0x02, 0x09, 0x00, 0x00, 0x02, 0x02, 0x01, 0x00, 0x02, 0x05, 0x05, 0x00, 0x03, 0x07, 0x01, 0x01
        /*0010*/ 	.byte	0x02, 0x03, 0x00, 0x00, 0x02, 0x06, 0x01, 0x00, 0x04, 0x0b, 0x08, 0x00, 0x09, 0x00, 0x00, 0x00
        /*0020*/ 	.byte	0x00, 0x00, 0x00, 0x00


//--------------------- .nv.info._Z21matrixMulGlobalKernelPiS_S_iii --------------------------
	.section	.nv.info._Z21matrixMulGlobalKernelPiS_S_iii,"",@"SHT_CUDA_INFO"
	.sectionflags	@""
	.align	4


	//----- nvinfo : EIATTR_CUDA_API_VERSION
	.align		4
        /*0000*/ 	.byte	0x04, 0x37
        /*0002*/ 	.short	(.L_7 - .L_6)
.L_6:
        /*0004*/ 	.word	0x00000082


	//----- nvinfo : EIATTR_KPARAM_INFO
	.align		4
.L_7:
        /*0008*/ 	.byte	0x04, 0x17
        /*000a*/ 	.short	(.L_9 - .L_8)
.L_8:
        /*000c*/ 	.word	0x00000000
        /*0010*/ 	.short	0x0005
        /*0012*/ 	.short	0x0020
        /*0014*/ 	.byte	0x00, 0xf0, 0x11, 0x00


	//----- nvinfo : EIATTR_KPARAM_INFO
	.align		4
.L_9:
        /*0018*/ 	.byte	0x04, 0x17
        /*001a*/ 	.short	(.L_11 - .L_10)
.L_10:
        /*001c*/ 	.word	0x00000000
        /*0020*/ 	.short	0x0004
        /*0022*/ 	.short	0x001c
        /*0024*/ 	.byte	0x00, 0xf0, 0x11, 0x00


	//----- nvinfo : EIATTR_KPARAM_INFO
	.align		4
.L_11:
        /*0028*/ 	.byte	0x04, 0x17
        /*002a*/ 	.short	(.L_13 - .L_12)
.L_12:
        /*002c*/ 	.word	0x00000000
        /*0030*/ 	.short	0x0003
        /*0032*/ 	.short	0x0018
        /*0034*/ 	.byte	0x00, 0xf0, 0x11, 0x00


	//----- nvinfo : EIATTR_KPARAM_INFO
	.align		4
.L_13:
        /*0038*/ 	.byte	0x04, 0x17
        /*003a*/ 	.short	(.L_15 - .L_14)
.L_14:
        /*003c*/ 	.word	0x00000000
        /*0040*/ 	.short	0x0002
        /*0042*/ 	.short	0x0010
        /*0044*/ 	.byte	0x00, 0xf5, 0x21, 0x00


	//----- nvinfo : EIATTR_KPARAM_INFO
	.align		4
.L_15:
        /*0048*/ 	.byte	0x04, 0x17
        /*004a*/ 	.short	(.L_17 - .L_16)
.L_16:
        /*004c*/ 	.word	0x00000000
        /*0050*/ 	.short	0x0001
        /*0052*/ 	.short	0x0008
        /*0054*/ 	.byte	0x00, 0xf5, 0x21, 0x00


	//----- nvinfo : EIATTR_KPARAM_INFO
	.align		4
.L_17:
        /*0058*/ 	.byte	0x04, 0x17
        /*005a*/ 	.short	(.L_19 - .L_18)
.L_18:
        /*005c*/ 	.word	0x00000000
        /*0060*/ 	.short	0x0000
        /*0062*/ 	.short	0x0000
        /*0064*/ 	.byte	0x00, 0xf5, 0x21, 0x00


	//----- nvinfo : EIATTR_SPARSE_MMA_MASK
	.align		4
.L_19:
        /*0068*/ 	.byte	0x03, 0x50
        /*006a*/ 	.short	0x0000


	//----- nvinfo : EIATTR_MAXREG_COUNT
	.align		4
        /*006c*/ 	.byte	0x03, 0x1b
        /*006e*/ 	.short	0x00ff


	//----- nvinfo : EIATTR_MERCURY_ISA_VERSION
	.align		4
        /*0070*/ 	.byte	0x03, 0x5f
        /*0072*/ 	.short	0x0101


	//----- nvinfo : EIATTR_VRC_CTA_INIT_COUNT
	.align		4
        /*0074*/ 	.byte	0x02, 0x4a
	.zero		1
	.zero		1


	//----- nvinfo : EIATTR_EXIT_INSTR_OFFSETS
	.align		4
        /*0078*/ 	.byte	0x04, 0x1c
        /*007a*/ 	.short	(.L_21 - .L_20)


	//   ....[0]....
.L_20:
        /*007c*/ 	.word	0x000000c0


	//   ....[1]....
        /*0080*/ 	.word	0x000008d0


	//----- nvinfo : EIATTR_CBANK_PARAM_SIZE
	.align		4
.L_21:
        /*0084*/ 	.byte	0x03, 0x19
        /*0086*/ 	.short	0x0024


	//----- nvinfo : EIATTR_PARAM_CBANK
	.align		4
        /*0088*/ 	.byte	0x04, 0x0a
        /*008a*/ 	.short	(.L_23 - .L_22)
	.align		4
.L_22:
        /*008c*/ 	.word	index@(.nv.constant0._Z21matrixMulGlobalKernelPiS_S_iii)
        /*0090*/ 	.short	0x0380
        /*0092*/ 	.short	0x0024


	//----- nvinfo : EIATTR_SW_WAR
	.align		4
.L_23:
        /*0094*/ 	.byte	0x04, 0x36
        /*0096*/ 	.short	(.L_25 - .L_24)
.L_24:
        /*0098*/ 	.word	0x00000008
.L_25:


//--------------------- .nv.callgraph             --------------------------
	.section	.nv.callgraph,"",@"SHT_CUDA_CALLGRAPH"
	.align	4
	.sectionentsize	8
	.align		4
        /*0000*/ 	.word	0x00000000
	.align		4
        /*0004*/ 	.word	0xffffffff
	.align		4
        /*0008*/ 	.word	0x00000000
	.align		4
        /*000c*/ 	.word	0xfffffffe
	.align		4
        /*0010*/ 	.word	0x00000000
	.align		4
        /*0014*/ 	.word	0xfffffffd
	.align		4
        /*0018*/ 	.word	0x00000000
	.align		4
        /*001c*/ 	.word	0xfffffffc


//--------------------- .text._Z21matrixMulGlobalKernelPiS_S_iii --------------------------
	.section	.text._Z21matrixMulGlobalKernelPiS_S_iii,"ax",@progbits
	.align	128
        .global         _Z21matrixMulGlobalKernelPiS_S_iii
        .type           _Z21matrixMulGlobalKernelPiS_S_iii,@function
        .size           _Z21matrixMulGlobalKernelPiS_S_iii,(.L_x_5 - _Z21matrixMulGlobalKernelPiS_S_iii)
        .other          _Z21matrixMulGlobalKernelPiS_S_iii,@"STO_CUDA_ENTRY STV_DEFAULT"
_Z21matrixMulGlobalKernelPiS_S_iii:
.text._Z21matrixMulGlobalKernelPiS_S_iii:
[----:B------:R-:W-:Y:S01]  /*0000*/  LDC R1, c[0x0][0x37c] ;  /* 0x0000df00ff017b82 */ /* 0x000fe20000000800 */
[----:B------:R-:W0:Y:S07]  /*0010*/  S2R R5, SR_TID.X ;  /* 0x0000000000057919 */ /* 0x000e2e0000002100 */
[----:B------:R-:W1:Y:S01]  /*0020*/  LDC R19, c[0x0][0x364] ;  /* 0x0000d900ff137b82 */ /* 0x000e620000000800 */
[----:B------:R-:W1:Y:S07]  /*0030*/  S2R R4, SR_TID.Y ;  /* 0x0000000000047919 */ /* 0x000e6e0000002200 */
[----:B------:R-:W0:Y:S08]  /*0040*/  S2UR UR5, SR_CTAID.X ;  /* 0x00000000000579c3 */ /* 0x000e300000002500 */
[----:B------:R-:W0:Y:S08]  /*0050*/  LDC R0, c[0x0][0x360] ;  /* 0x0000d800ff007b82 */ /* 0x000e300000000800 */
[----:B------:R-:W1:Y:S08]  /*0060*/  S2UR UR4, SR_CTAID.Y ;  /* 0x00000000000479c3 */ /* 0x000e700000002600 */
[----:B------:R-:W2:Y:S01]  /*0070*/  LDC.64 R2, c[0x0][0x398] ;  /* 0x0000e600ff027b82 */ /* 0x000ea20000000a00 */
[----:B0-----:R-:W-:-:S02]  /*0080*/  IMAD R0, R0, UR5, R5 ;  /* 0x0000000500007c24 */ /* 0x001fc4000f8e0205 */
[----:B-1----:R-:W-:-:S03]  /*0090*/  IMAD R19, R19, UR4, R4 ;  /* 0x0000000413137c24 */ /* 0x002fc6000f8e0204 */
[----:B--2---:R-:W-:-:S04]  /*00a0*/  ISETP.GE.AND P0, PT, R0, R3, PT ;  /* 0x000000030000720c */ /* 0x004fc80003f06270 */
[----:B------:R-:W-:-:S13]  /*00b0*/  ISETP.GE.OR P0, PT, R19, R2, P0 ;  /* 0x000000021300720c */ /* 0x000fda0000706670 */
[----:B------:R-:W-:Y:S05]  /*00c0*/  @P0 EXIT ;  /* 0x000000000000094d */ /* 0x000fea0003800000 */
[----:B------:R-:W0:Y:S01]  /*00d0*/  LDC R2, c[0x0][0x3a0] ;  /* 0x0000e800ff027b82 */ /* 0x000e220000000800 */
[----:B------:R-:W1:Y:S01]  /*00e0*/  LDCU.64 UR4, c[0x0][0x358] ;  /* 0x00006b00ff0477ac */ /* 0x000e620008000a00 */
[----:B------:R-:W-:Y:S01]  /*00f0*/  HFMA2 R24, -RZ, RZ, 0, 0 ;  /* 0x00000000ff187431 */ /* 0x000fe200000001ff */
[----:B0-----:R-:W-:-:S13]  /*0100*/  ISETP.GE.AND P0, PT, R2, 0x1, PT ;  /* 0x000000010200780c */ /* 0x001fda0003f06270 */
[----:B-1----:R-:W-:Y:S05]  /*0110*/  @!P0 BRA `(.L_x_0) ;  /* 0x0000000400dc8947 */ /* 0x002fea0003800000 */
[C---:B------:R-:W-:Y:S01]  /*0120*/  ISETP.GE.U32.AND P1, PT, R2.reuse, 0x8, PT ;  /* 0x000000080200780c */ /* 0x040fe20003f26070 */
[----:B------:R-:W-:Y:S01]  /*0130*/  IMAD R20, R19, R2, RZ ;  /* 0x0000000213147224 */ /* 0x000fe200078e02ff */
[----:B------:R-:W-:Y:S02]  /*0140*/  LOP3.LUT R27, R2, 0x7, RZ, 0xc0, !PT ;  /* 0x00000007021b7812 */ /* 0x000fe400078ec0ff */
[----:B------:R-:W-:Y:S02]  /*0150*/  MOV R21, RZ ;  /* 0x000000ff00157202 */ /* 0x000fe40000000f00 */
[----:B------:R-:W-:Y:S02]  /*0160*/  ISETP.NE.AND P0, PT, R27, RZ, PT ;  /* 0x000000ff1b00720c */ /* 0x000fe40003f05270 */
[----:B------:R-:W-:-:S05]  /*0170*/  MOV R24, RZ ;  /* 0x000000ff00187202 */ /* 0x000fca0000000f00 */
[----:B------:R-:W-:Y:S06]  /*0180*/  @!P1 BRA `(.L_x_1) ;  /* 0x0000000000c09947 */ /* 0x000fec0003800000 */
[----:B------:R-:W0:Y:S01]  /*0190*/  LDC.64 R4, c[0x0][0x380] ;  /* 0x0000e000ff047b82 */ /* 0x000e220000000a00 */
[----:B------:R-:W-:Y:S02]  /*01a0*/  LOP3.LUT R21, R2, 0x7ffffff8, RZ, 0xc0, !PT ;  /* 0x7ffffff802157812 */ /* 0x000fe400078ec0ff */
[----:B------:R-:W-:Y:S02]  /*01b0*/  MOV R24, RZ ;  /* 0x000000ff00187202 */ /* 0x000fe40000000f00 */
[----:B------:R-:W-:Y:S02]  /*01c0*/  MOV R18, R0 ;  /* 0x0000000000127202 */ /* 0x000fe40000000f00 */
[----:B------:R-:W-:Y:S01]  /*01d0*/  IADD3 R22, PT, PT, -R21, RZ, RZ ;  /* 0x000000ff15167210 */ /* 0x000fe20007ffe1ff */
[----:B0-----:R-:W-:-:S03]  /*01e0*/  IMAD.WIDE.U32 R4, R20, 0x4, R4 ;  /* 0x0000000414047825 */ /* 0x001fc600078e0004 */
[----:B------:R-:W-:-:S04]  /*01f0*/  IADD3 R6, P1, PT, R4, 0x10, RZ ;  /* 0x0000001004067810 */ /* 0x000fc80007f3e0ff */
[----:B------:R-:W-:-:S09]  /*0200*/  IADD3.X R5, PT, PT, RZ, R5, RZ, P1, !PT ;  /* 0x00000005ff057210 */ /* 0x000fd20000ffe4ff */
.L_x_2:
[----:B------:R-:W0:Y:S01]  /*0210*/  LDC.64 R16, c[0x0][0x388] ;  /* 0x0000e200ff107b82 */ /* 0x000e220000000a00 */
[----:B------:R-:W-:-:S05]  /*0220*/  MOV R4, R6 ;  /* 0x0000000600047202 */ /* 0x000fca0000000f00 */
[----:B------:R-:W2:Y:S04]  /*0230*/  LDG.E R25, desc[UR4][R4.64+-0x10] ;  /* 0xfffff00404197981 */ /* 0x000ea8000c1e1900 */
[----:B------:R-:W3:Y:S04]  /*0240*/  LDG.E R23, desc[UR4][R4.64+-0xc] ;  /* 0xfffff40404177981 */ /* 0x000ee8000c1e1900 */
[----:B------:R-:W4:Y:S04]  /*0250*/  LDG.E R29, desc[UR4][R4.64+-0x8] ;  /* 0xfffff804041d7981 */ /* 0x000f28000c1e1900 */
[----:B------:R-:W5:Y:S01]  /*0260*/  LDG.E R28, desc[UR4][R4.64+-0x4] ;  /* 0xfffffc04041c7981 */ /* 0x000f62000c1e1900 */
[----:B0-----:R-:W-:-:S05]  /*0270*/  IMAD.WIDE R16, R18, 0x4, R16 ;  /* 0x0000000412107825 */ /* 0x001fca00078e0210 */
[----:B------:R0:W2:Y:S01]  /*0280*/  LDG.E R26, desc[UR4][R16.64] ;  /* 0x00000004101a7981 */ /* 0x0000a2000c1e1900 */
[----:B------:R-:W-:-:S04]  /*0290*/  IMAD.WIDE R14, R3, 0x4, R16 ;  /* 0x00000004030e7825 */ /* 0x000fc800078e0210 */
[C---:B------:R-:W-:Y:S02]  /*02a0*/  IMAD.WIDE R6, R3.reuse, 0x4, R14 ;  /* 0x0000000403067825 */ /* 0x040fe400078e020e */
[----:B------:R-:W3:Y:S02]  /*02b0*/  LDG.E R14, desc[UR4][R14.64] ;  /* 0x000000040e0e7981 */ /* 0x000ee4000c1e1900 */
[C---:B------:R-:W-:Y:S02]  /*02c0*/  IMAD.WIDE R10, R3.reuse, 0x4, R6 ;  /* 0x00000004030a7825 */ /* 0x040fe400078e0206 */
[----:B------:R-:W4:Y:S02]  /*02d0*/  LDG.E R6, desc[UR4][R6.64] ;  /* 0x0000000406067981 */ /* 0x000f24000c1e1900 */
[C---:B------:R-:W-:Y:S02]  /*02e0*/  IMAD.WIDE R8, R3.reuse, 0x4, R10 ;  /* 0x0000000403087825 */ /* 0x040fe400078e020a */
[----:B------:R-:W5:Y:S02]  /*02f0*/  LDG.E R10, desc[UR4][R10.64] ;  /* 0x000000040a0a7981 */ /* 0x000f64000c1e1900 */
[----:B------:R-:W-:-:S02]  /*0300*/  IMAD.WIDE R12, R3, 0x4, R8 ;  /* 0x00000004030c7825 */ /* 0x000fc400078e0208 */
[----:B------:R-:W5:Y:S04]  /*0310*/  LDG.E R7, desc[UR4][R4.64] ;  /* 0x0000000404077981 */ /* 0x000f68000c1e1900 */
[----:B------:R-:W5:Y:S01]  /*0320*/  LDG.E R8, desc[UR4][R8.64] ;  /* 0x0000000408087981 */ /* 0x000f62000c1e1900 */
[----:B0-----:R-:W-:-:S03]  /*0330*/  IMAD.WIDE R16, R3, 0x4, R12 ;  /* 0x0000000403107825 */ /* 0x001fc600078e020c */
[----:B------:R-:W5:Y:S04]  /*0340*/  LDG.E R12, desc[UR4][R12.64] ;  /* 0x000000040c0c7981 */ /* 0x000f68000c1e1900 */
[----:B------:R-:W5:Y:S04]  /*0350*/  LDG.E R15, desc[UR4][R16.64] ;  /* 0x00000004100f7981 */ /* 0x000f68000c1e1900 */
[----:B------:R-:W5:Y:S04]  /*0360*/  LDG.E R9, desc[UR4][R4.64+0x4] ;  /* 0x0000040404097981 */ /* 0x000f68000c1e1900 */
[----:B------:R-:W5:Y:S01]  /*0370*/  LDG.E R11, desc[UR4][R4.64+0xc] ;  /* 0x00000c04040b7981 */ /* 0x000f62000c1e1900 */
[----:B--2---:R-:W-:-:S02]  /*0380*/  IMAD R26, R25, R26, R24 ;  /* 0x0000001a191a7224 */ /* 0x004fc400078e0218 */
[----:B------:R-:W-:Y:S02]  /*0390*/  IMAD.WIDE R24, R3, 0x4, R16 ;  /* 0x0000000403187825 */ /* 0x000fe400078e0210 */
[----:B------:R0:W2:Y:S04]  /*03a0*/  LDG.E R16, desc[UR4][R4.64+0x8] ;  /* 0x0000080404107981 */ /* 0x0000a8000c1e1900 */
[----:B------:R-:W2:Y:S01]  /*03b0*/  LDG.E R24, desc[UR4][R24.64] ;  /* 0x0000000418187981 */ /* 0x000ea2000c1e1900 */
[----:B---3--:R-:W-:Y:S01]  /*03c0*/  IMAD R14, R23, R14, R26 ;  /* 0x0000000e170e7224 */ /* 0x008fe200078e021a */
[----:B------:R-:W-:-:S03]  /*03d0*/  IADD3 R22, PT, PT, R22, 0x8, RZ ;  /* 0x0000000816167810 */ /* 0x000fc60007ffe0ff */
[----:B----4-:R-:W-:Y:S01]  /*03e0*/  IMAD R29, R29, R6, R14 ;  /* 0x000000061d1d7224 */ /* 0x010fe200078e020e */
[----:B------:R-:W-:-:S03]  /*03f0*/  ISETP.NE.AND P1, PT, R22, RZ, PT ;  /* 0x000000ff1600720c */ /* 0x000fc60003f25270 */
[----:B-----5:R-:W-:Y:S01]  /*0400*/  IMAD R10, R28, R10, R29 ;  /* 0x0000000a1c0a7224 */ /* 0x020fe200078e021d */
[----:B------:R-:W-:-:S03]  /*0410*/  IADD3 R6, P2, PT, R4, 0x20, RZ ;  /* 0x0000002004067810 */ /* 0x000fc60007f5e0ff */
[----:B------:R-:W-:Y:S01]  /*0420*/  IMAD R7, R7, R8, R10 ;  /* 0x0000000807077224 */ /* 0x000fe200078e020a */
[----:B0-----:R-:W-:Y:S02]  /*0430*/  IADD3.X R5, PT, PT, RZ, R5, RZ, P2, !PT ;  /* 0x00000005ff057210 */ /* 0x001fe400017fe4ff */
[----:B------:R-:W-:Y:S01]  /*0440*/  LEA R18, R3, R18, 0x3 ;  /* 0x0000001203127211 */ /* 0x000fe200078e18ff */
[----:B------:R-:W-:-:S04]  /*0450*/  IMAD R7, R9, R12, R7 ;  /* 0x0000000c09077224 */ /* 0x000fc800078e0207 */
[----:B--2---:R-:W-:-:S04]  /*0460*/  IMAD R7, R16, R15, R7 ;  /* 0x0000000f10077224 */ /* 0x004fc800078e0207 */
[----:B------:R-:W-:Y:S01]  /*0470*/  IMAD R24, R11, R24, R7 ;  /* 0x000000180b187224 */ /* 0x000fe200078e0207 */
[----:B------:R-:W-:Y:S06]  /*0480*/  @P1 BRA `(.L_x_2) ;  /* 0xfffffffc00601947 */ /* 0x000fec000383ffff */
.L_x_1:
[----:B------:R-:W-:Y:S05]  /*0490*/  @!P0 BRA `(.L_x_0) ;  /* 0x0000000000fc8947 */ /* 0x000fea0003800000 */
[----:B------:R-:W-:Y:S02]  /*04a0*/  ISETP.GE.U32.AND P1, PT, R27, 0x4, PT ;  /* 0x000000041b00780c */ /* 0x000fe40003f26070 */
[----:B------:R-:W-:-:S04]  /*04b0*/  LOP3.LUT R16, R2, 0x3, RZ, 0xc0, !PT ;  /* 0x0000000302107812 */ /* 0x000fc800078ec0ff */
[----:B------:R-:W-:-:S07]  /*04c0*/  ISETP.NE.AND P0, PT, R16, RZ, PT ;  /* 0x000000ff1000720c */ /* 0x000fce0003f05270 */
[----:B------:R-:W-:Y:S06]  /*04d0*/  @!P1 BRA `(.L_x_3) ;  /* 0x00000000006c9947 */ /* 0x000fec0003800000 */
[----:B------:R-:W0:Y:S01]  /*04e0*/  LDC.64 R6, c[0x0][0x388] ;  /* 0x0000e200ff067b82 */ /* 0x000e220000000a00 */
[----:B------:R-:W1:Y:S01]  /*04f0*/  LDCU.64 UR6, c[0x0][0x380] ;  /* 0x00007000ff0677ac */ /* 0x000e620008000a00 */
[----:B------:R-:W-:Y:S01]  /*0500*/  IMAD R9, R21, R3, R0 ;  /* 0x0000000315097224 */ /* 0x000fe200078e0200 */
[CC--:B------:R-:W-:Y:S02]  /*0510*/  IADD3 R5, PT, PT, R20.reuse, R21.reuse, RZ ;  /* 0x0000001514057210 */ /* 0x0c0fe40007ffe0ff */
[----:B------:R-:W-:-:S03]  /*0520*/  IADD3 R10, P1, PT, R20, R21, RZ ;  /* 0x00000015140a7210 */ /* 0x000fc60007f3e0ff */
[----:B------:R-:W2:Y:S01]  /*0530*/  LDC.64 R14, c[0x0][0x380] ;  /* 0x0000e000ff0e7b82 */ /* 0x000ea20000000a00 */
[----:B0-----:R-:W-:-:S04]  /*0540*/  IMAD.WIDE R6, R9, 0x4, R6 ;  /* 0x0000000409067825 */ /* 0x001fc800078e0206 */
[----:B------:R-:W-:Y:S02]  /*0550*/  IMAD.WIDE R8, R3, 0x4, R6 ;  /* 0x0000000403087825 */ /* 0x000fe400078e0206 */
[----:B------:R-:W3:Y:S02]  /*0560*/  LDG.E R6, desc[UR4][R6.64] ;  /* 0x0000000406067981 */ /* 0x000ee4000c1e1900 */
[----:B--2---:R-:W-:Y:S01]  /*0570*/  IMAD.WIDE.U32 R14, R5, 0x4, R14 ;  /* 0x00000004050e7825 */ /* 0x004fe200078e000e */
[----:B------:R-:W-:Y:S02]  /*0580*/  IADD3.X R5, PT, PT, RZ, RZ, RZ, P1, !PT ;  /* 0x000000ffff057210 */ /* 0x000fe40000ffe4ff */
[----:B-1----:R-:W-:-:S03]  /*0590*/  LEA R4, P1, R10, UR6, 0x2 ;  /* 0x000000060a047c11 */ /* 0x002fc6000f8210ff */
[----:B------:R-:W3:Y:S01]  /*05a0*/  LDG.E R15, desc[UR4][R14.64] ;  /* 0x000000040e0f7981 */ /* 0x000ee2000c1e1900 */
[----:B------:R-:W-:Y:S01]  /*05b0*/  LEA.HI.X R5, R10, UR7, R5, 0x2, P1 ;  /* 0x000000070a057c11 */ /* 0x000fe200088f1405 */
[C---:B------:R-:W-:Y:S02]  /*05c0*/  IMAD.WIDE R10, R3.reuse, 0x4, R8 ;  /* 0x00000004030a7825 */ /* 0x040fe400078e0208 */
[----:B------:R-:W2:Y:S04]  /*05d0*/  LDG.E R8, desc[UR4][R8.64] ;  /* 0x0000000408087981 */ /* 0x000ea8000c1e1900 */
[----:B------:R-:W2:Y:S01]  /*05e0*/  LDG.E R17, desc[UR4][R4.64+0x4] ;  /* 0x0000040404117981 */ /* 0x000ea2000c1e1900 */
[----:B------:R-:W-:-:S03]  /*05f0*/  IMAD.WIDE R12, R3, 0x4, R10 ;  /* 0x00000004030c7825 */ /* 0x000fc600078e020a */
[----:B------:R-:W4:Y:S04]  /*0600*/  LDG.E R22, desc[UR4][R10.64] ;  /* 0x000000040a167981 */ /* 0x000f28000c1e1900 */
[----:B------:R-:W4:Y:S04]  /*0610*/  LDG.E R18, desc[UR4][R4.64+0x8] ;  /* 0x0000080404127981 */ /* 0x000f28000c1e1900 */
[----:B------:R-:W5:Y:S04]  /*0620*/  LDG.E R26, desc[UR4][R4.64+0xc] ;  /* 0x00000c04041a7981 */ /* 0x000f68000c1e1900 */
[----:B------:R-:W5:Y:S01]  /*0630*/  LDG.E R12, desc[UR4][R12.64] ;  /* 0x000000040c0c7981 */ /* 0x000f62000c1e1900 */
[----:B------:R-:W-:Y:S01]  /*0640*/  IADD3 R21, PT, PT, R21, 0x4, RZ ;  /* 0x0000000415157810 */ /* 0x000fe20007ffe0ff */
[----:B---3--:R-:W-:-:S04]  /*0650*/  IMAD R24, R15, R6, R24 ;  /* 0x000000060f187224 */ /* 0x008fc800078e0218 */
[----:B--2---:R-:W-:-:S04]  /*0660*/  IMAD R17, R17, R8, R24 ;  /* 0x0000000811117224 */ /* 0x004fc800078e0218 */
[----:B----4-:R-:W-:-:S04]  /*0670*/  IMAD R17, R18, R22, R17 ;  /* 0x0000001612117224 */ /* 0x010fc800078e0211 */
[----:B-----5:R-:W-:-:S07]  /*0680*/  IMAD R24, R26, R12, R17 ;  /* 0x0000000c1a187224 */ /* 0x020fce00078e0211 */
.L_x_3:
[----:B------:R-:W-:Y:S05]  /*0690*/  @!P0 BRA `(.L_x_0) ;  /* 0x00000000007c8947 */ /* 0x000fea0003800000 */
[----:B------:R-:W-:Y:S01]  /*06a0*/  ISETP.NE.AND P1, PT, R16, 0x1, PT ;  /* 0x000000011000780c */ /* 0x000fe20003f25270 */
[----:B------:R-:W0:Y:S01]  /*06b0*/  LDC.64 R12, c[0x0][0x380] ;  /* 0x0000e000ff0c7b82 */ /* 0x000e220000000a00 */
[----:B------:R-:W-:-:S04]  /*06c0*/  LOP3.LUT R2, R2, 0x1, RZ, 0xc0, !PT ;  /* 0x0000000102027812 */ /* 0x000fc800078ec0ff */
[----:B------:R-:W-:-:S03]  /*06d0*/  ISETP.NE.U32.AND P0, PT, R2, 0x1, PT ;  /* 0x000000010200780c */ /* 0x000fc60003f05070 */
[----:B------:R-:W1:Y:S04]  /*06e0*/  LDC.64 R10, c[0x0][0x388] ;  /* 0x0000e200ff0a7b82 */ /* 0x000e680000000a00 */
[CC--:B------:R-:W-:Y:S02]  /*06f0*/  @P1 IADD3 R15, PT, PT, R20.reuse, R21.reuse, RZ ;  /* 0x00000015140f1210 */ /* 0x0c0fe40007ffe0ff */
[----:B------:R-:W-:Y:S02]  /*0700*/  @P1 IADD3 R2, P2, PT, R20, R21, RZ ;  /* 0x0000001514021210 */ /* 0x000fe40007f5e0ff */
[----:B------:R-:W2:Y:S02]  /*0710*/  @P1 LDC.64 R4, c[0x0][0x380] ;  /* 0x0000e000ff041b82 */ /* 0x000ea40000000a00 */
[----:B------:R-:W-:-:S06]  /*0720*/  @P1 IADD3.X R14, PT, PT, RZ, RZ, RZ, P2, !PT ;  /* 0x000000ffff0e1210 */ /* 0x000fcc00017fe4ff */
[----:B------:R-:W3:Y:S01]  /*0730*/  LDC.64 R6, c[0x0][0x380] ;  /* 0x0000e000ff067b82 */ /* 0x000ee20000000a00 */
[----:B0-----:R-:W-:-:S04]  /*0740*/  @P1 IMAD.WIDE.U32 R12, R15, 0x4, R12 ;  /* 0x000000040f0c1825 */ /* 0x001fc800078e000c */
[C---:B------:R-:W-:Y:S01]  /*0750*/  @P1 IMAD R15, R21.reuse, R3, R0 ;  /* 0x00000003150f1224 */ /* 0x040fe200078e0200 */
[----:B------:R-:W-:Y:S01]  /*0760*/  @P1 IADD3 R21, PT, PT, R21, 0x2, RZ ;  /* 0x0000000215151810 */ /* 0x000fe20007ffe0ff */
[----:B------:R-:W4:Y:S01]  /*0770*/  @P1 LDG.E R13, desc[UR4][R12.64] ;  /* 0x000000040c0d1981 */ /* 0x000f22000c1e1900 */
[----:B------:R-:W0:Y:S01]  /*0780*/  LDC.64 R8, c[0x0][0x388] ;  /* 0x0000e200ff087b82 */ /* 0x000e220000000a00 */
[----:B-1----:R-:W-:Y:S01]  /*0790*/  @P1 IMAD.WIDE R10, R15, 0x4, R10 ;  /* 0x000000040f0a1825 */ /* 0x002fe200078e020a */
[----:B------:R-:W-:Y:S02]  /*07a0*/  @!P0 IADD3 R17, PT, PT, R20, R21, RZ ;  /* 0x0000001514118210 */ /* 0x000fe40007ffe0ff */
[----:B--2---:R-:W-:Y:S01]  /*07b0*/  @P1 LEA R4, P2, R2, R4, 0x2 ;  /* 0x0000000402041211 */ /* 0x004fe200078410ff */
[----:B------:R-:W-:-:S03]  /*07c0*/  @!P0 IMAD R21, R21, R3, R0 ;  /* 0x0000000315158224 */ /* 0x000fc600078e0200 */
[----:B------:R-:W-:Y:S01]  /*07d0*/  @P1 LEA.HI.X R5, R2, R5, R14, 0x2, P2 ;  /* 0x0000000502051211 */ /* 0x000fe200010f140e */
[----:B------:R-:W-:Y:S01]  /*07e0*/  @P1 IMAD.WIDE R14, R3, 0x4, R10 ;  /* 0x00000004030e1825 */ /* 0x000fe200078e020a */
[----:B------:R-:W4:Y:S03]  /*07f0*/  @P1 LDG.E R2, desc[UR4][R10.64] ;  /* 0x000000040a021981 */ /* 0x000f26000c1e1900 */
[----:B---3--:R-:W-:Y:S01]  /*0800*/  @!P0 IMAD.WIDE.U32 R6, R17, 0x4, R6 ;  /* 0x0000000411068825 */ /* 0x008fe200078e0006 */
[----:B------:R-:W2:Y:S04]  /*0810*/  @P1 LDG.E R5, desc[UR4][R4.64+0x4] ;  /* 0x0000040404051981 */ /* 0x000ea8000c1e1900 */
[----:B------:R-:W2:Y:S01]  /*0820*/  @P1 LDG.E R14, desc[UR4][R14.64] ;  /* 0x000000040e0e1981 */ /* 0x000ea2000c1e1900 */
[----:B0-----:R-:W-:-:S03]  /*0830*/  @!P0 IMAD.WIDE R8, R21, 0x4, R8 ;  /* 0x0000000415088825 */ /* 0x001fc600078e0208 */
[----:B------:R-:W3:Y:S04]  /*0840*/  @!P0 LDG.E R7, desc[UR4][R6.64] ;  /* 0x0000000406078981 */ /* 0x000ee8000c1e1900 */
[----:B------:R-:W3:Y:S01]  /*0850*/  @!P0 LDG.E R8, desc[UR4][R8.64] ;  /* 0x0000000408088981 */ /* 0x000ee2000c1e1900 */
[----:B----4-:R-:W-:-:S04]  /*0860*/  @P1 IMAD R2, R13, R2, R24 ;  /* 0x000000020d021224 */ /* 0x010fc800078e0218 */
[----:B--2---:R-:W-:-:S04]  /*0870*/  @P1 IMAD R24, R5, R14, R2 ;  /* 0x0000000e05181224 */ /* 0x004fc800078e0202 */
[----:B---3--:R-:W-:-:S07]  /*0880*/  @!P0 IMAD R24, R7, R8, R24 ;  /* 0x0000000807188224 */ /* 0x008fce00078e0218 */
.L_x_0:
[----:B------:R-:W0:Y:S01]  /*0890*/  LDC.64 R4, c[0x0][0x390] ;  /* 0x0000e400ff047b82 */ /* 0x000e220000000a00 */
[----:B------:R-:W-:-:S04]  /*08a0*/  IMAD R3, R19, R3, R0 ;  /* 0x0000000313037224 */ /* 0x000fc800078e0200 */
[----:B0-----:R-:W-:-:S05]  /*08b0*/  IMAD.WIDE R2, R3, 0x4, R4 ;  /* 0x0000000403027825 */ /* 0x001fca00078e0204 */
[----:B------:R-:W-:Y:S01]  /*08c0*/  STG.E desc[UR4][R2.64], R24 ;  /* 0x0000001802007986 */ /* 0x000fe2000c101904 */
[----:B------:R-:W-:Y:S05]  /*08d0*/  EXIT ;  /* 0x000000000000794d */ /* 0x000fea0003800000 */
.L_x_4:
[----:B------:R-:W-:-:S00]  /*08e0*/  BRA `(.L_x_4) ;  /* 0xfffffffc00fc7947 */ /* 0x000fc0000383ffff */
[----:B------:R-:W-:-:S00]  /*08f0*/  NOP ;  /* 0x0000000000007918 */ /* 0x000fc00000000000 */
        /* <DEDUP_REMOVED lines=8> */
.L_x_5:


//--------------------- .nv.shared.reserved.0     --------------------------
	.section	.nv.shared.reserved.0,"aw",@nobits
	.weak		__nv_reservedSMEM_offset_0_alias
	.size		__nv_reservedSMEM_offset_0_alias, 0, 64
	.other		__nv_reservedSMEM_offset_0_alias,@"STO_CUDA_RESERVED_SHARED STV_DEFAULT"
__nv_reservedSMEM_offset_0_alias:
	.zero		0
	.zero		64


//--------------------- .nv.constant0._Z21matrixMulGlobalKernelPiS_S_iii --------------------------
	.section	.nv.constant0._Z21matrixMulGlobalKernelPiS_S_iii,"a",@progbits
	.sectionflags	@""
	.align	4
.nv.constant0._Z21matrixMulGlobalKernelPiS_S_iii:
	.zero		932


//--------------------- SYMBOLS --------------------------

	.type		.nv.reservedSmem.offset0,@object
	.size		.nv.reservedSmem.offset0,0x4
